//
// Generated by NVIDIA NVVM Compiler
//
// Compiler Build ID: CL-36424714
// Cuda compilation tools, release 13.0, V13.0.88
// Based on NVVM 20.0.0
//

.version 9.0
.target sm_100
.address_size 64

	// .globl	_Z12GPUatomicmaxPiS_i

.visible .entry _Z12GPUatomicmaxPiS_i(
	.param .u64 .ptr .align 1 _Z12GPUatomicmaxPiS_i_param_0,
	.param .u64 .ptr .align 1 _Z12GPUatomicmaxPiS_i_param_1,
	.param .u32 _Z12GPUatomicmaxPiS_i_param_2
)
{
	.reg .pred 	%p<2>;
	.reg .b32 	%r<7>;
	.reg .b64 	%rd<3>;

	ld.param.u64 	%rd1, [_Z12GPUatomicmaxPiS_i_param_1];
	ld.param.u32 	%r1, [_Z12GPUatomicmaxPiS_i_param_2];
	mov.u32 	%r2, %ctaid.x;
	mov.u32 	%r3, %ntid.x;
	mov.u32 	%r4, %tid.x;
	mad.lo.s32 	%r5, %r2, %r3, %r4;
	setp.ge.s32 	%p1, %r5, %r1;
	@%p1 bra 	$L__BB0_2;
	trap;
$L__BB0_2:
	cvta.to.global.u64 	%rd2, %rd1;
	atom.global.max.s32 	%r6, [%rd2], 0;
	ret;

}
	// .globl	_Z15GPUreductionmaxPiS_i
.visible .entry _Z15GPUreductionmaxPiS_i(
	.param .u64 .ptr .align 1 _Z15GPUreductionmaxPiS_i_param_0,
	.param .u64 .ptr .align 1 _Z15GPUreductionmaxPiS_i_param_1,
	.param .u32 _Z15GPUreductionmaxPiS_i_param_2
)
{
	.reg .pred 	%p<11>;
	.reg .b32 	%r<81>;
	.reg .b64 	%rd<25>;

	ld.param.u64 	%rd3, [_Z15GPUreductionmaxPiS_i_param_0];
	ld.param.u64 	%rd2, [_Z15GPUreductionmaxPiS_i_param_1];
	ld.param.u32 	%r42, [_Z15GPUreductionmaxPiS_i_param_2];
	cvta.to.global.u64 	%rd1, %rd3;
	mov.u32 	%r1, %tid.x;
	bar.sync 	0;
	setp.lt.s32 	%p1, %r42, 4;
	@%p1 bra 	$L__BB1_18;
	shr.u32 	%r44, %r42, 1;
	add.s32 	%r2, %r44, -1;
	and.b32  	%r3, %r2, 3;
	setp.lt.u32 	%p2, %r42, 10;
	mov.b32 	%r80, 1;
	@%p2 bra 	$L__BB1_13;
	and.b32  	%r4, %r2, -4;
	shl.b32 	%r5, %r1, 2;
	add.s32 	%r6, %r5, 4;
	mul.lo.s32 	%r70, %r1, 3;
	shl.b32 	%r68, %r1, 1;
	mov.b32 	%r75, 4;
	mov.u32 	%r67, %r1;
	mov.u32 	%r69, %r68;
	mov.u32 	%r71, %r70;
	mov.u32 	%r72, %r1;
	mov.u32 	%r73, %r5;
	mov.u32 	%r74, %r5;
$L__BB1_3:
	add.s32 	%r18, %r75, -3;
	setp.ge.u32 	%p3, %r1, %r18;
	@%p3 bra 	$L__BB1_5;
	mul.wide.u32 	%rd4, %r67, 4;
	add.s64 	%rd5, %rd1, %rd4;
	ld.global.u32 	%r46, [%rd5];
	add.s32 	%r47, %r72, 1;
	mul.wide.u32 	%rd6, %r47, 4;
	add.s64 	%rd7, %rd1, %rd6;
	ld.global.u32 	%r48, [%rd7];
	max.s32 	%r49, %r46, %r48;
	st.global.u32 	[%rd5], %r49;
$L__BB1_5:
	bar.sync 	0;
	setp.gt.u32 	%p4, %r1, %r18;
	@%p4 bra 	$L__BB1_7;
	mul.wide.u32 	%rd8, %r68, 4;
	add.s64 	%rd9, %rd1, %rd8;
	ld.global.u32 	%r50, [%rd9];
	add.s32 	%r51, %r69, 2;
	mul.wide.u32 	%rd10, %r51, 4;
	add.s64 	%rd11, %rd1, %rd10;
	ld.global.u32 	%r52, [%rd11];
	max.s32 	%r53, %r50, %r52;
	st.global.u32 	[%rd9], %r53;
$L__BB1_7:
	bar.sync 	0;
	add.s32 	%r54, %r18, 2;
	setp.ge.u32 	%p5, %r1, %r54;
	@%p5 bra 	$L__BB1_9;
	mul.wide.u32 	%rd12, %r70, 4;
	add.s64 	%rd13, %rd1, %rd12;
	ld.global.u32 	%r55, [%rd13];
	add.s32 	%r56, %r71, 3;
	mul.wide.u32 	%rd14, %r56, 4;
	add.s64 	%rd15, %rd1, %rd14;
	ld.global.u32 	%r57, [%rd15];
	max.s32 	%r58, %r55, %r57;
	st.global.u32 	[%rd13], %r58;
$L__BB1_9:
	bar.sync 	0;
	setp.ge.u32 	%p6, %r1, %r75;
	@%p6 bra 	$L__BB1_11;
	mul.wide.u32 	%rd16, %r73, 4;
	add.s64 	%rd17, %rd1, %rd16;
	ld.global.u32 	%r59, [%rd17];
	add.s32 	%r60, %r74, 4;
	mul.wide.u32 	%rd18, %r60, 4;
	add.s64 	%rd19, %rd1, %rd18;
	ld.global.u32 	%r61, [%rd19];
	max.s32 	%r62, %r59, %r61;
	st.global.u32 	[%rd17], %r62;
$L__BB1_11:
	bar.sync 	0;
	add.s32 	%r19, %r75, 4;
	add.s32 	%r74, %r74, %r6;
	add.s32 	%r73, %r73, %r5;
	add.s32 	%r72, %r72, %r6;
	add.s32 	%r71, %r71, %r6;
	add.s32 	%r70, %r70, %r5;
	add.s32 	%r69, %r69, %r6;
	add.s32 	%r68, %r68, %r5;
	add.s32 	%r67, %r67, %r5;
	setp.ne.s32 	%p7, %r75, %r4;
	mov.u32 	%r75, %r19;
	@%p7 bra 	$L__BB1_3;
	add.s32 	%r80, %r19, -3;
$L__BB1_13:
	setp.eq.s32 	%p8, %r3, 0;
	@%p8 bra 	$L__BB1_18;
	add.s32 	%r30, %r1, 1;
	mul.lo.s32 	%r78, %r1, %r80;
	add.s32 	%r79, %r78, %r80;
	neg.s32 	%r77, %r3;
$L__BB1_15:
	.pragma "nounroll";
	setp.ge.u32 	%p9, %r1, %r80;
	@%p9 bra 	$L__BB1_17;
	mul.wide.u32 	%rd20, %r78, 4;
	add.s64 	%rd21, %rd1, %rd20;
	ld.global.u32 	%r63, [%rd21];
	mul.wide.u32 	%rd22, %r79, 4;
	add.s64 	%rd23, %rd1, %rd22;
	ld.global.u32 	%r64, [%rd23];
	max.s32 	%r65, %r63, %r64;
	st.global.u32 	[%rd21], %r65;
$L__BB1_17:
	bar.sync 	0;
	add.s32 	%r80, %r80, 1;
	add.s32 	%r79, %r79, %r30;
	add.s32 	%r78, %r78, %r1;
	add.s32 	%r77, %r77, 1;
	setp.ne.s32 	%p10, %r77, 0;
	@%p10 bra 	$L__BB1_15;
$L__BB1_18:
	cvta.to.global.u64 	%rd24, %rd2;
	ld.global.u32 	%r66, [%rd1];
	st.global.u32 	[%rd24], %r66;
	ret;

}


// ===== COMPILED SASS (sm_100) =====

	.target	sm_100

	.elftype	@"ET_EXEC"


//--------------------- .note.nv.tkinfo           --------------------------
	.section	.note.nv.tkinfo,"",@"SHT_NOTE"
	.sectionflags	@"SHF_NOTE_NV_TKINFO"
	.tkinfo
        /*0018*/ 	.word	0x00000002
        /*0030*/ 	.string	""
        /*0030*/ 	.string	"ptxas"
        /*0030*/ 	.string	"Cuda compilation tools, release 13.0, V13.0.88"
        /*0030*/ 	.string	"Build cuda_13.0.r13.0/compiler.36424714_0"
        /*0030*/ 	.string	"-arch sm_100 -m 64 "



//--------------------- .note.nv.cuinfo           --------------------------
	.section	.note.nv.cuinfo,"",@"SHT_NOTE"
	.sectionflags	@"SHF_NOTE_NV_CUINFO"
        /*0018*/ 	.short	0x0002
        /*001a*/ 	.short	0x0064
        /*001c*/ 	.short	0x0082
	.zero		2


//--------------------- .nv.info                  --------------------------
	.section	.nv.info,"",@"SHT_CUDA_INFO"
	.align	4


	//----- nvinfo : EIATTR_REGCOUNT
	.align		4
        /*0000*/ 	.byte	0x04, 0x2f
        /*0002*/ 	.short	(.L_1 - .L_0)
	.align		4
.L_0:
        /*0004*/ 	.word	index@(_Z12GPUatomicmaxPiS_i)
        /*0008*/ 	.word	0x00000008


	//----- nvinfo : EIATTR_FRAME_SIZE
	.align		4
.L_1:
        /*000c*/ 	.byte	0x04, 0x11
        /*000e*/ 	.short	(.L_3 - .L_2)
	.align		4
.L_2:
        /*0010*/ 	.word	index@(_Z12GPUatomicmaxPiS_i)
        /*0014*/ 	.word	0x00000000


	//----- nvinfo : EIATTR_REGCOUNT
	.align		4
.L_3:
        /*0018*/ 	.byte	0x04, 0x2f
        /*001a*/ 	.short	(.L_5 - .L_4)
	.align		4
.L_4:
        /*001c*/ 	.word	index@(_Z15GPUreductionmaxPiS_i)
        /*0020*/ 	.word	0x00000020


	//----- nvinfo : EIATTR_FRAME_SIZE
	.align		4
.L_5:
        /*0024*/ 	.byte	0x04, 0x11
        /*0026*/ 	.short	(.L_7 - .L_6)
	.align		4
.L_6:
        /*0028*/ 	.word	index@(_Z15GPUreductionmaxPiS_i)
        /*002c*/ 	.word	0x00000000


	//----- nvinfo : EIATTR_MIN_STACK_SIZE
	.align		4
.L_7:
        /*0030*/ 	.byte	0x04, 0x12
        /*0032*/ 	.short	(.L_9 - .L_8)
	.align		4
.L_8:
        /*0034*/ 	.word	index@(_Z15GPUreductionmaxPiS_i)
        /*0038*/ 	.word	0x00000000


	//----- nvinfo : EIATTR_MIN_STACK_SIZE
	.align		4
.L_9:
        /*003c*/ 	.byte	0x04, 0x12
        /*003e*/ 	.short	(.L_11 - .L_10)
	.align		4
.L_10:
        /*0040*/ 	.word	index@(_Z12GPUatomicmaxPiS_i)
        /*0044*/ 	.word	0x00000000
.L_11:


//--------------------- .nv.compat                --------------------------
	.section	.nv.compat,"",@"SHT_CUDA_COMPAT_INFO"
	.align	4
        /*0000*/ 	.byte	0x02, 0x09, 0x00, 0x00, 0x02, 0x02, 0x01, 0x00, 0x02, 0x05, 0x05, 0x00, 0x03, 0x07, 0x01, 0x01
        /*0010*/ 	.byte	0x02, 0x03, 0x00, 0x00, 0x02, 0x06, 0x01, 0x00, 0x04, 0x0b, 0x08, 0x00, 0x09, 0x00, 0x00, 0x00
        /*0020*/ 	.byte	0x00, 0x00, 0x00, 0x00


//--------------------- .nv.info._Z15GPUreductionmaxPiS_i --------------------------
	.section	.nv.info._Z15GPUreductionmaxPiS_i,"",@"SHT_CUDA_INFO"
	.sectionflags	@""
	.align	4


	//----- nvinfo : EIATTR_CUDA_API_VERSION
	.align		4
        /*0000*/ 	.byte	0x04, 0x37
        /*0002*/ 	.short	(.L_13 - .L_12)
.L_12:
        /*0004*/ 	.word	0x00000082


	//----- nvinfo : EIATTR_KPARAM_INFO
	.align		4
.L_13:
        /*0008*/ 	.byte	0x04, 0x17
        /*000a*/ 	.short	(.L_15 - .L_14)
.L_14:
        /*000c*/ 	.word	0x00000000
        /*0010*/ 	.short	0x0002
        /*0012*/ 	.short	0x0010
        /*0014*/ 	.byte	0x00, 0xf0, 0x11, 0x00


	//----- nvinfo : EIATTR_KPARAM_INFO
	.align		4
.L_15:
        /*0018*/ 	.byte	0x04, 0x17
        /*001a*/ 	.short	(.L_17 - .L_16)
.L_16:
        /*001c*/ 	.word	0x00000000
        /*0020*/ 	.short	0x0001
        /*0022*/ 	.short	0x0008
        /*0024*/ 	.byte	0x00, 0xf5, 0x21, 0x00


	//----- nvinfo : EIATTR_KPARAM_INFO
	.align		4
.L_17:
        /*0028*/ 	.byte	0x04, 0x17
        /*002a*/ 	.short	(.L_19 - .L_18)
.L_18:
        /*002c*/ 	.word	0x00000000
        /*0030*/ 	.short	0x0000
        /*0032*/ 	.short	0x0000
        /*0034*/ 	.byte	0x00, 0xf5, 0x21, 0x00


	//----- nvinfo : EIATTR_SPARSE_MMA_MASK
	.align		4
.L_19:
        /*0038*/ 	.byte	0x03, 0x50
        /*003a*/ 	.short	0x0000


	//----- nvinfo : EIATTR_MAXREG_COUNT
	.align		4
        /*003c*/ 	.byte	0x03, 0x1b
        /*003e*/ 	.short	0x00ff


	//----- nvinfo : EIATTR_NUM_BARRIERS
	.align		4
        /*0040*/ 	.byte	0x02, 0x4c
        /*0042*/ 	.byte	0x01
	.zero		1


	//----- nvinfo : EIATTR_MERCURY_ISA_VERSION
	.align		4
        /*0044*/ 	.byte	0x03, 0x5f
        /*0046*/ 	.short	0x0101


	//----- nvinfo : EIATTR_VRC_CTA_INIT_COUNT
	.align		4
        /*0048*/ 	.byte	0x02, 0x4a
	.zero		1
	.zero		1


	//----- nvinfo : EIATTR_EXIT_INSTR_OFFSETS
	.align		4
        /*004c*/ 	.byte	0x04, 0x1c
        /*004e*/ 	.short	(.L_21 - .L_20)


	//   ....[0]....
.L_20:
        /*0050*/ 	.word	0x00000690


	//----- nvinfo : EIATTR_CBANK_PARAM_SIZE
	.align		4
.L_21:
        /*0054*/ 	.byte	0x03, 0x19
        /*0056*/ 	.short	0x0014


	//----- nvinfo : EIATTR_PARAM_CBANK
	.align		4
        /*0058*/ 	.byte	0x04, 0x0a
        /*005a*/ 	.short	(.L_23 - .L_22)
	.align		4
.L_22:
        /*005c*/ 	.word	index@(.nv.constant0._Z15GPUreductionmaxPiS_i)
        /*0060*/ 	.short	0x0380
        /*0062*/ 	.short	0x0014


	//----- nvinfo : EIATTR_SW_WAR
	.align		4
.L_23:
        /*0064*/ 	.byte	0x04, 0x36
        /*0066*/ 	.short	(.L_25 - .L_24)
.L_24:
        /*0068*/ 	.word	0x00000008
.L_25:


//--------------------- .nv.info._Z12GPUatomicmaxPiS_i --------------------------
	.section	.nv.info._Z12GPUatomicmaxPiS_i,"",@"SHT_CUDA_INFO"
	.sectionflags	@""
	.align	4


	//----- nvinfo : EIATTR_CUDA_API_VERSION
	.align		4
        /*0000*/ 	.byte	0x04, 0x37
        /*0002*/ 	.short	(.L_27 - .L_26)
.L_26:
        /*0004*/ 	.word	0x00000082


	//----- nvinfo : EIATTR_KPARAM_INFO
	.align		4
.L_27:
        /*0008*/ 	.byte	0x04, 0x17
        /*000a*/ 	.short	(.L_29 - .L_28)
.L_28:
        /*000c*/ 	.word	0x00000000
        /*0010*/ 	.short	0x0002
        /*0012*/ 	.short	0x0010
        /*0014*/ 	.byte	0x00, 0xf0, 0x11, 0x00


	//----- nvinfo : EIATTR_KPARAM_INFO
	.align		4
.L_29:
        /*0018*/ 	.byte	0x04, 0x17
        /*001a*/ 	.short	(.L_31 - .L_30)
.L_30:
        /*001c*/ 	.word	0x00000000
        /*0020*/ 	.short	0x0001
        /*0022*/ 	.short	0x0008
        /*0024*/ 	.byte	0x00, 0xf5, 0x21, 0x00


	//----- nvinfo : EIATTR_KPARAM_INFO
	.align		4
.L_31:
        /*0028*/ 	.byte	0x04, 0x17
        /*002a*/ 	.short	(.L_33 - .L_32)
.L_32:
        /*002c*/ 	.word	0x00000000
        /*0030*/ 	.short	0x0000
        /*0032*/ 	.short	0x0000
        /*0034*/ 	.byte	0x00, 0xf5, 0x21, 0x00


	//----- nvinfo : EIATTR_SPARSE_MMA_MASK
	.align		4
.L_33:
        /*0038*/ 	.byte	0x03, 0x50
        /*003a*/ 	.short	0x0000


	//----- nvinfo : EIATTR_MAXREG_COUNT
	.align		4
        /*003c*/ 	.byte	0x03, 0x1b
        /*003e*/ 	.short	0x00ff


	//----- nvinfo : EIATTR_MERCURY_ISA_VERSION
	.align		4
        /*0040*/ 	.byte	0x03, 0x5f
        /*0042*/ 	.short	0x0101


	//----- nvinfo : EIATTR_INT_WARP_WIDE_INSTR_OFFSETS
	.align		4
        /*0044*/ 	.byte	0x04, 0x31
        /*0046*/ 	.short	(.L_35 - .L_34)


	//   ....[0]....
.L_34:
        /*0048*/ 	.word	0x000000c0


	//   ....[1]....
        /*004c*/ 	.word	0x000000d0


	//----- nvinfo : EIATTR_VRC_CTA_INIT_COUNT
	.align		4
.L_35:
        /*0050*/ 	.byte	0x02, 0x4a
	.zero		1
	.zero		1


	//----- nvinfo : EIATTR_EXIT_INSTR_OFFSETS
	.align		4
        /*0054*/ 	.byte	0x04, 0x1c
        /*0056*/ 	.short	(.L_37 - .L_36)


	//   ....[0]....
.L_36:
        /*0058*/ 	.word	0x00000120


	//----- nvinfo : EIATTR_CRS_STACK_SIZE
	.align		4
.L_37:
        /*005c*/ 	.byte	0x04, 0x1e
        /*005e*/ 	.short	(.L_39 - .L_38)
.L_38:
        /*0060*/ 	.word	0x00000000


	//----- nvinfo : EIATTR_CBANK_PARAM_SIZE
	.align		4
.L_39:
        /*0064*/ 	.byte	0x03, 0x19
        /*0066*/ 	.short	0x0014


	//----- nvinfo : EIATTR_PARAM_CBANK
	.align		4
        /*0068*/ 	.byte	0x04, 0x0a
        /*006a*/ 	.short	(.L_41 - .L_40)
	.align		4
.L_40:
        /*006c*/ 	.word	index@(.nv.constant0._Z12GPUatomicmaxPiS_i)
        /*0070*/ 	.short	0x0380
        /*0072*/ 	.short	0x0014


	//----- nvinfo : EIATTR_SW_WAR
	.align		4
.L_41:
        /*0074*/ 	.byte	0x04, 0x36
        /*0076*/ 	.short	(.L_43 - .L_42)
.L_42:
        /*0078*/ 	.word	0x00000008
.L_43:


//--------------------- .nv.callgraph             --------------------------
	.section	.nv.callgraph,"",@"SHT_CUDA_CALLGRAPH"
	.align	4
	.sectionentsize	8
	.align		4
        /*0000*/ 	.word	0x00000000
	.align		4
        /*0004*/ 	.word	0xffffffff
	.align		4
        /*0008*/ 	.word	0x00000000
	.align		4
        /*000c*/ 	.word	0xfffffffe
	.align		4
        /*0010*/ 	.word	0x00000000
	.align		4
        /*0014*/ 	.word	0xfffffffd
	.align		4
        /*0018*/ 	.word	0x00000000
	.align		4
        /*001c*/ 	.word	0xfffffffc


//--------------------- .text._Z15GPUreductionmaxPiS_i --------------------------
	.section	.text._Z15GPUreductionmaxPiS_i,"ax",@progbits
	.align	128
        .global         _Z15GPUreductionmaxPiS_i
        .type           _Z15GPUreductionmaxPiS_i,@function
        .size           _Z15GPUreductionmaxPiS_i,(.L_x_7 - _Z15GPUreductionmaxPiS_i)
        .other          _Z15GPUreductionmaxPiS_i,@"STO_CUDA_ENTRY STV_DEFAULT"
_Z15GPUreductionmaxPiS_i:
.text._Z15GPUreductionmaxPiS_i:
[----:B------:R-:W-:Y:S01]  /*0000*/  LDC R1, c[0x0][0x37c] ;  /* 0x0000df00ff017b82 */ /* 0x000fe20000000800 */
[----:B------:R-:W0:Y:S01]  /*0010*/  LDCU UR6, c[0x0][0x390] ;  /* 0x00007200ff0677ac */ /* 0x000e220008000800 */
[----:B------:R-:W1:Y:S01]  /*0020*/  LDCU.64 UR10, c[0x0][0x358] ;  /* 0x00006b00ff0a77ac */ /* 0x000e620008000a00 */
[----:B0-----:R-:W-:-:S05]  /*0030*/  UISETP.GE.AND UP0, UPT, UR6, 0x4, UPT ;  /* 0x000000040600788c */ /* 0x001fca000bf06270 */
[----:B------:R-:W-:Y:S06]  /*0040*/  BAR.SYNC.DEFER_BLOCKING 0x0 ;  /* 0x0000000000007b1d */ /* 0x000fec0000010000 */
[----:B-1----:R-:W-:Y:S05]  /*0050*/  BRA.U !UP0, `(.L_x_0) ;  /* 0x00000005087c7547 */ /* 0x002fea000b800000 */
[----:B------:R-:W0:Y:S01]  /*0060*/  S2R R0, SR_TID.X ;  /* 0x0000000000007919 */ /* 0x000e220000002100 */
[----:B------:R-:W-:Y:S02]  /*0070*/  UISETP.GE.U32.AND UP0, UPT, UR6, 0xa, UPT ;  /* 0x0000000a0600788c */ /* 0x000fe4000bf06070 */
[----:B------:R-:W-:-:S03]  /*0080*/  ULEA.HI UR4, UR6, 0xffffffff, URZ, 0x1f ;  /* 0xffffffff06047891 */ /* 0x000fc6000f8ff8ff */
[----:B------:R-:W-:Y:S01]  /*0090*/  UMOV UR6, 0x1 ;  /* 0x0000000100067882 */ /* 0x000fe20000000000 */
[----:B------:R-:W-:-:S03]  /*00a0*/  ULOP3.LUT UR5, UR4, 0x3, URZ, 0xc0, !UPT ;  /* 0x0000000304057892 */ /* 0x000fc6000f8ec0ff */
[----:B------:R-:W-:Y:S09]  /*00b0*/  BRA.U !UP0, `(.L_x_1) ;  /* 0x0000000508107547 */ /* 0x000ff2000b800000 */
[C---:B0-----:R-:W-:Y:S01]  /*00c0*/  SHF.L.U32 R12, R0.reuse, 0x2, RZ ;  /* 0x00000002000c7819 */ /* 0x041fe200000006ff */
[C---:B------:R-:W-:Y:S01]  /*00d0*/  IMAD R15, R0.reuse, 0x3, RZ ;  /* 0x00000003000f7824 */ /* 0x040fe200078e02ff */
[----:B------:R-:W-:Y:S01]  /*00e0*/  MOV R23, R0 ;  /* 0x0000000000177202 */ /* 0x000fe20000000f00 */
[----:B------:R-:W-:Y:S01]  /*00f0*/  IMAD.SHL.U32 R17, R0, 0x2, RZ ;  /* 0x0000000200117824 */ /* 0x000fe200078e00ff */
[----:B------:R-:W-:Y:S01]  /*0100*/  IADD3 R16, PT, PT, R12, 0x4, RZ ;  /* 0x000000040c107810 */ /* 0x000fe20007ffe0ff */
[----:B------:R-:W-:Y:S01]  /*0110*/  IMAD.MOV.U32 R13, RZ, RZ, R0 ;  /* 0x000000ffff0d7224 */ /* 0x000fe200078e0000 */
[----:B------:R-:W-:Y:S01]  /*0120*/  MOV R19, R15 ;  /* 0x0000000f00137202 */ /* 0x000fe20000000f00 */
[----:B------:R-:W-:Y:S01]  /*0130*/  IMAD.MOV.U32 R14, RZ, RZ, R17 ;  /* 0x000000ffff0e7224 */ /* 0x000fe200078e0011 */
[----:B------:R-:W-:Y:S01]  /*0140*/  MOV R25, R12 ;  /* 0x0000000c00197202 */ /* 0x000fe20000000f00 */
[----:B------:R-:W-:Y:S01]  /*0150*/  IMAD.MOV.U32 R21, RZ, RZ, R12 ;  /* 0x000000ffff157224 */ /* 0x000fe200078e000c */
[----:B------:R-:W-:Y:S01]  /*0160*/  ULOP3.LUT UR4, UR4, 0xfffffffc, URZ, 0xc0, !UPT ;  /* 0xfffffffc04047892 */ /* 0x000fe2000f8ec0ff */
[----:B------:R-:W-:-:S11]  /*0170*/  UMOV UR6, 0x4 ;  /* 0x0000000400067882 */ /* 0x000fd60000000000 */
.L_x_2:
[----:B------:R-:W-:-:S06]  /*0180*/  UIADD3 UR7, UPT, UPT, UR6, -0x3, URZ ;  /* 0xfffffffd06077890 */ /* 0x000fcc000fffe0ff */
[----:B------:R-:W-:-:S13]  /*0190*/  ISETP.GE.U32.AND P1, PT, R0, UR7, PT ;  /* 0x0000000700007c0c */ /* 0x000fda000bf26070 */
[----:B0-----:R-:W0:Y:S01]  /*01a0*/  @!P1 LDC.64 R6, c[0x0][0x380] ;  /* 0x0000e000ff069b82 */ /* 0x001e220000000a00 */
[----:B------:R-:W-:-:S04]  /*01b0*/  @!P1 VIADD R5, R13, 0x1 ;  /* 0x000000010d059836 */ /* 0x000fc80000000000 */
[----:B0-----:R-:W-:-:S04]  /*01c0*/  @!P1 IMAD.WIDE.U32 R4, R5, 0x4, R6 ;  /* 0x0000000405049825 */ /* 0x001fc800078e0006 */
[----:B------:R-:W-:Y:S02]  /*01d0*/  @!P1 IMAD.WIDE.U32 R6, R23, 0x4, R6 ;  /* 0x0000000417069825 */ /* 0x000fe400078e0006 */
[----:B------:R-:W2:Y:S04]  /*01e0*/  @!P1 LDG.E R5, desc[UR10][R4.64] ;  /* 0x0000000a04059981 */ /* 0x000ea8000c1e1900 */
[----:B------:R-:W2:Y:S01]  /*01f0*/  @!P1 LDG.E R8, desc[UR10][R6.64] ;  /* 0x0000000a06089981 */ /* 0x000ea2000c1e1900 */
[----:B------:R-:W-:-:S13]  /*0200*/  ISETP.GT.U32.AND P0, PT, R0, UR7, PT ;  /* 0x0000000700007c0c */ /* 0x000fda000bf04070 */
[----:B------:R-:W0:Y:S01]  /*0210*/  @!P0 LDC.64 R2, c[0x0][0x380] ;  /* 0x0000e000ff028b82 */ /* 0x000e220000000a00 */
[----:B------:R-:W-:Y:S02]  /*0220*/  @!P0 IADD3 R9, PT, PT, R14, 0x2, RZ ;  /* 0x000000020e098810 */ /* 0x000fe40007ffe0ff */
[----:B--2---:R-:W-:-:S03]  /*0230*/  @!P1 VIMNMX R27, PT, PT, R8, R5, !PT ;  /* 0x00000005081b9248 */ /* 0x004fc60007fe0100 */
[--C-:B0-----:R-:W-:Y:S02]  /*0240*/  @!P0 IMAD.WIDE.U32 R8, R9, 0x4, R2.reuse ;  /* 0x0000000409088825 */ /* 0x101fe400078e0002 */
[----:B------:R0:W-:Y:S02]  /*0250*/  @!P1 STG.E desc[UR10][R6.64], R27 ;  /* 0x0000001b06009986 */ /* 0x0001e4000c10190a */
[----:B------:R-:W-:Y:S01]  /*0260*/  @!P0 IMAD.WIDE.U32 R2, R17, 0x4, R2 ;  /* 0x0000000411028825 */ /* 0x000fe200078e0002 */
[----:B------:R-:W-:Y:S06]  /*0270*/  BAR.SYNC.DEFER_BLOCKING 0x0 ;  /* 0x0000000000007b1d */ /* 0x000fec0000010000 */
[----:B------:R-:W2:Y:S04]  /*0280*/  @!P0 LDG.E R9, desc[UR10][R8.64] ;  /* 0x0000000a08098981 */ /* 0x000ea8000c1e1900 */
[----:B------:R-:W2:Y:S01]  /*0290*/  @!P0 LDG.E R10, desc[UR10][R2.64] ;  /* 0x0000000a020a8981 */ /* 0x000ea2000c1e1900 */
[----:B------:R-:W-:-:S06]  /*02a0*/  UIADD3 UR7, UPT, UPT, UR6, -0x1, URZ ;  /* 0xffffffff06077890 */ /* 0x000fcc000fffe0ff */
[----:B------:R-:W-:-:S13]  /*02b0*/  ISETP.GE.U32.AND P1, PT, R0, UR7, PT ;  /* 0x0000000700007c0c */ /* 0x000fda000bf26070 */
[----:B------:R-:W1:Y:S01]  /*02c0*/  @!P1 LDC.64 R4, c[0x0][0x380] ;  /* 0x0000e000ff049b82 */ /* 0x000e620000000a00 */
[----:B------:R-:W-:Y:S01]  /*02d0*/  @!P1 VIADD R11, R19, 0x3 ;  /* 0x00000003130b9836 */ /* 0x000fe20000000000 */
[----:B--2---:R-:W-:-:S03]  /*02e0*/  @!P0 VIMNMX R29, PT, PT, R10, R9, !PT ;  /* 0x000000090a1d8248 */ /* 0x004fc60007fe0100 */
[--C-:B-1----:R-:W-:Y:S02]  /*02f0*/  @!P1 IMAD.WIDE.U32 R10, R11, 0x4, R4.reuse ;  /* 0x000000040b0a9825 */ /* 0x102fe400078e0004 */
[----:B------:R1:W-:Y:S02]  /*0300*/  @!P0 STG.E desc[UR10][R2.64], R29 ;  /* 0x0000001d02008986 */ /* 0x0003e4000c10190a */
[----:B------:R-:W-:Y:S01]  /*0310*/  @!P1 IMAD.WIDE.U32 R4, R15, 0x4, R4 ;  /* 0x000000040f049825 */ /* 0x000fe200078e0004 */
[----:B------:R-:W-:Y:S06]  /*0320*/  BAR.SYNC.DEFER_BLOCKING 0x0 ;  /* 0x0000000000007b1d */ /* 0x000fec0000010000 */
[----:B------:R-:W2:Y:S04]  /*0330*/  @!P1 LDG.E R11, desc[UR10][R10.64] ;  /* 0x0000000a0a0b9981 */ /* 0x000ea8000c1e1900 */
[----:B0-----:R-:W2:Y:S01]  /*0340*/  @!P1 LDG.E R6, desc[UR10][R4.64] ;  /* 0x0000000a04069981 */ /* 0x001ea2000c1e1900 */
[----:B------:R-:W-:-:S13]  /*0350*/  ISETP.GE.U32.AND P0, PT, R0, UR6, PT ;  /* 0x0000000600007c0c */ /* 0x000fda000bf06070 */
        /* <DEDUP_REMOVED lines=8> */
[----:B-1----:R-:W2:Y:S01]  /*03e0*/  @!P0 LDG.E R2, desc[UR10][R8.64] ;  /* 0x0000000a08028981 */ /* 0x002ea2000c1e1900 */
[----:B------:R-:W-:Y:S01]  /*03f0*/  UISETP.NE.AND UP0, UPT, UR6, UR4, UPT ;  /* 0x000000040600728c */ /* 0x000fe2000bf05270 */
[C---:B------:R-:W-:Y:S01]  /*0400*/  IMAD.IADD R25, R16.reuse, 0x1, R25 ;  /* 0x0000000110197824 */ /* 0x040fe200078e0219 */
[----:B------:R-:W-:Y:S01]  /*0410*/  UIADD3 UR7, UPT, UPT, UR6, 0x4, URZ ;  /* 0x0000000406077890 */ /* 0x000fe2000fffe0ff */
[C---:B------:R-:W-:Y:S01]  /*0420*/  IADD3 R13, PT, PT, R16.reuse, R13, RZ ;  /* 0x0000000d100d7210 */ /* 0x040fe20007ffe0ff */
[C---:B------:R-:W-:Y:S01]  /*0430*/  IMAD.IADD R14, R16.reuse, 0x1, R14 ;  /* 0x00000001100e7824 */ /* 0x040fe200078e020e */
[----:B------:R-:W-:Y:S01]  /*0440*/  IADD3 R19, PT, PT, R16, R19, RZ ;  /* 0x0000001310137210 */ /* 0x000fe20007ffe0ff */
[C---:B------:R-:W-:Y:S01]  /*0450*/  IMAD.IADD R21, R12.reuse, 0x1, R21 ;  /* 0x000000010c157824 */ /* 0x040fe200078e0215 */
[C---:B------:R-:W-:Y:S01]  /*0460*/  IADD3 R23, PT, PT, R12.reuse, R23, RZ ;  /* 0x000000170c177210 */ /* 0x040fe20007ffe0ff */
[C---:B------:R-:W-:Y:S01]  /*0470*/  IMAD.IADD R17, R12.reuse, 0x1, R17 ;  /* 0x000000010c117824 */ /* 0x040fe200078e0211 */
[----:B------:R-:W-:Y:S01]  /*0480*/  IADD3 R15, PT, PT, R12, R15, RZ ;  /* 0x0000000f0c0f7210 */ /* 0x000fe20007ffe0ff */
[----:B------:R-:W-:Y:S01]  /*0490*/  UMOV UR8, UR6 ;  /* 0x0000000600087c82 */ /* 0x000fe20008000000 */
[----:B------:R-:W-:Y:S01]  /*04a0*/  UMOV UR6, UR7 ;  /* 0x0000000700067c82 */ /* 0x000fe20008000000 */
[----:B--2---:R-:W-:-:S05]  /*04b0*/  @!P0 VIMNMX R3, PT, PT, R2, R7, !PT ;  /* 0x0000000702038248 */ /* 0x004fca0007fe0100 */
[----:B------:R0:W-:Y:S01]  /*04c0*/  @!P0 STG.E desc[UR10][R8.64], R3 ;  /* 0x0000000308008986 */ /* 0x0001e2000c10190a */
[----:B------:R-:W-:Y:S06]  /*04d0*/  BAR.SYNC.DEFER_BLOCKING 0x0 ;  /* 0x0000000000007b1d */ /* 0x000fec0000010000 */
[----:B------:R-:W-:Y:S05]  /*04e0*/  BRA.U UP0, `(.L_x_2) ;  /* 0xfffffffd00247547 */ /* 0x000fea000b83ffff */
[----:B------:R-:W-:-:S12]  /*04f0*/  UIADD3 UR6, UPT, UPT, UR8, 0x1, URZ ;  /* 0x0000000108067890 */ /* 0x000fd8000fffe0ff */
.L_x_1:
[----:B------:R-:W-:-:S09]  /*0500*/  UISETP.NE.AND UP0, UPT, UR5, URZ, UPT ;  /* 0x000000ff0500728c */ /* 0x000fd2000bf05270 */
[----:B------:R-:W-:Y:S05]  /*0510*/  BRA.U !UP0, `(.L_x_0) ;  /* 0x00000001084c7547 */ /* 0x000fea000b800000 */
[C---:B0-----:R-:W-:Y:S01]  /*0520*/  IMAD R7, R0.reuse, UR6, RZ ;  /* 0x0000000600077c24 */ /* 0x041fe2000f8e02ff */
[----:B------:R-:W-:Y:S01]  /*0530*/  IADD3 R6, PT, PT, R0, 0x1, RZ ;  /* 0x0000000100067810 */ /* 0x000fe20007ffe0ff */
[----:B------:R-:W-:Y:S02]  /*0540*/  UIADD3 UR5, UPT, UPT, -UR5, URZ, URZ ;  /* 0x000000ff05057290 */ /* 0x000fe4000fffe1ff */
[----:B------:R-:W-:-:S10]  /*0550*/  VIADD R9, R7, UR6 ;  /* 0x0000000607097c36 */ /* 0x000fd40008000000 */
.L_x_3:
[----:B------:R-:W-:-:S13]  /*0560*/  ISETP.GE.U32.AND P0, PT, R0, UR6, PT ;  /* 0x0000000600007c0c */ /* 0x000fda000bf06070 */
[----:B-1----:R-:W0:Y:S02]  /*0570*/  @!P0 LDC.64 R2, c[0x0][0x380] ;  /* 0x0000e000ff028b82 */ /* 0x002e240000000a00 */
[----:B0-----:R-:W-:-:S04]  /*0580*/  @!P0 IMAD.WIDE.U32 R4, R9, 0x4, R2 ;  /* 0x0000000409048825 */ /* 0x001fc800078e0002 */
[C---:B------:R-:W-:Y:S02]  /*0590*/  @!P0 IMAD.WIDE.U32 R2, R7.reuse, 0x4, R2 ;  /* 0x0000000407028825 */ /* 0x040fe400078e0002 */
[----:B------:R-:W2:Y:S04]  /*05a0*/  @!P0 LDG.E R5, desc[UR10][R4.64] ;  /* 0x0000000a04058981 */ /* 0x000ea8000c1e1900 */
[----:B------:R-:W2:Y:S01]  /*05b0*/  @!P0 LDG.E R8, desc[UR10][R2.64] ;  /* 0x0000000a02088981 */ /* 0x000ea2000c1e1900 */
[----:B------:R-:W-:Y:S01]  /*05c0*/  UIADD3 UR5, UPT, UPT, UR5, 0x1, URZ ;  /* 0x0000000105057890 */ /* 0x000fe2000fffe0ff */
[----:B------:R-:W-:Y:S01]  /*05d0*/  IADD3 R9, PT, PT, R6, R9, RZ ;  /* 0x0000000906097210 */ /* 0x000fe20007ffe0ff */
[----:B------:R-:W-:Y:S01]  /*05e0*/  UIADD3 UR6, UPT, UPT, UR6, 0x1, URZ ;  /* 0x0000000106067890 */ /* 0x000fe2000fffe0ff */
[----:B------:R-:W-:Y:S01]  /*05f0*/  IADD3 R7, PT, PT, R7, R0, RZ ;  /* 0x0000000007077210 */ /* 0x000fe20007ffe0ff */
[----:B------:R-:W-:Y:S01]  /*0600*/  UISETP.NE.AND UP0, UPT, UR5, URZ, UPT ;  /* 0x000000ff0500728c */ /* 0x000fe2000bf05270 */
[----:B--2---:R-:W-:-:S05]  /*0610*/  @!P0 VIMNMX R11, PT, PT, R8, R5, !PT ;  /* 0x00000005080b8248 */ /* 0x004fca0007fe0100 */
[----:B------:R1:W-:Y:S01]  /*0620*/  @!P0 STG.E desc[UR10][R2.64], R11 ;  /* 0x0000000b02008986 */ /* 0x0003e2000c10190a */
[----:B------:R-:W-:Y:S06]  /*0630*/  BAR.SYNC.DEFER_BLOCKING 0x0 ;  /* 0x0000000000007b1d */ /* 0x000fec0000010000 */
[----:B------:R-:W-:Y:S05]  /*0640*/  BRA.U UP0, `(.L_x_3) ;  /* 0xfffffffd00c47547 */ /* 0x000fea000b83ffff */
.L_x_0:
[----:B01----:R-:W0:Y:S02]  /*0650*/  LDC.64 R2, c[0x0][0x380] ;  /* 0x0000e000ff027b82 */ /* 0x003e240000000a00 */
[----:B0-----:R-:W2:Y:S06]  /*0660*/  LDG.E R3, desc[UR10][R2.64] ;  /* 0x0000000a02037981 */ /* 0x001eac000c1e1900 */
[----:B------:R-:W2:Y:S02]  /*0670*/  LDC.64 R4, c[0x0][0x388] ;  /* 0x0000e200ff047b82 */ /* 0x000ea40000000a00 */
[----:B--2---:R-:W-:Y:S01]  /*0680*/  STG.E desc[UR10][R4.64], R3 ;  /* 0x0000000304007986 */ /* 0x004fe2000c10190a */
[----:B------:R-:W-:Y:S05]  /*0690*/  EXIT ;  /* 0x000000000000794d */ /* 0x000fea0003800000 */
.L_x_4:
[----:B------:R-:W-:-:S00]  /*06a0*/  BRA `(.L_x_4) ;  /* 0xfffffffc00fc7947 */ /* 0x000fc0000383ffff */
[----:B------:R-:W-:-:S00]  /*06b0*/  NOP ;  /* 0x0000000000007918 */ /* 0x000fc00000000000 */
        /* <DEDUP_REMOVED lines=12> */
.L_x_7:


//--------------------- .text._Z12GPUatomicmaxPiS_i --------------------------
	.section	.text._Z12GPUatomicmaxPiS_i,"ax",@progbits
	.align	128
        .global         _Z12GPUatomicmaxPiS_i
        .type           _Z12GPUatomicmaxPiS_i,@function
        .size           _Z12GPUatomicmaxPiS_i,(.L_x_8 - _Z12GPUatomicmaxPiS_i)
        .other          _Z12GPUatomicmaxPiS_i,@"STO_CUDA_ENTRY STV_DEFAULT"
_Z12GPUatomicmaxPiS_i:
.text._Z12GPUatomicmaxPiS_i:
[----:B------:R-:W-:Y:S01]  /*0000*/  LDC R1, c[0x0][0x37c] ;  /* 0x0000df00ff017b82 */ /* 0x000fe20000000800 */
[----:B------:R-:W0:Y:S07]  /*0010*/  S2R R3, SR_TID.X ;  /* 0x0000000000037919 */ /* 0x000e2e0000002100 */
[----:B------:R-:W0:Y:S01]  /*0020*/  S2UR UR4, SR_CTAID.X ;  /* 0x00000000000479c3 */ /* 0x000e220000002500 */
[----:B------:R-:W1:Y:S01]  /*0030*/  LDCU UR5, c[0x0][0x390] ;  /* 0x00007200ff0577ac */ /* 0x000e620008000800 */
[----:B------:R-:W2:Y:S06]  /*0040*/  LDCU.64 UR6, c[0x0][0x358] ;  /* 0x00006b00ff0677ac */ /* 0x000eac0008000a00 */
[----:B------:R-:W0:Y:S02]  /*0050*/  LDC R0, c[0x0][0x360] ;  /* 0x0000d800ff007b82 */ /* 0x000e240000000800 */
[----:B0-----:R-:W-:-:S05]  /*0060*/  IMAD R0, R0, UR4, R3 ;  /* 0x0000000400007c24 */ /* 0x001fca000f8e0203 */
[----:B-1----:R-:W-:-:S13]  /*0070*/  ISETP.GE.AND P0, PT, R0, UR5, PT ;  /* 0x0000000500007c0c */ /* 0x002fda000bf06270 */
[----:B--2---:R-:W-:Y:S05]  /*0080*/  @P0 BRA `(.L_x_5) ;  /* 0x0000000000040947 */ /* 0x004fea0003800000 */
[----:B------:R-:W-:Y:S05]  /*0090*/  BPT.TRAP 0x1 ;  /* 0x000000040000795c */ /* 0x000fea0000300000 */
.L_x_5:
[----:B------:R-:W0:Y:S01]  /*00a0*/  S2R R0, SR_LANEID ;  /* 0x0000000000007919 */ /* 0x000e220000000000 */
[----:B------:R-:W1:Y:S01]  /*00b0*/  LDC.64 R2, c[0x0][0x388] ;  /* 0x0000e200ff027b82 */ /* 0x000e620000000a00 */
[----:B------:R-:W-:Y:S01]  /*00c0*/  VOTEU.ANY UR4, UPT, PT ;  /* 0x0000000000047886 */ /* 0x000fe200038e0100 */
[----:B------:R-:W-:Y:S01]  /*00d0*/  CREDUX.MAX.S32 UR5, RZ ;  /* 0x00000000ff0572cc */ /* 0x000fe20000000200 */
[----:B------:R-:W-:-:S12]  /*00e0*/  UFLO.U32 UR4, UR4 ;  /* 0x00000004000472bd */ /* 0x000fd800080e0000 */
[----:B------:R-:W-:Y:S01]  /*00f0*/  IMAD.U32 R5, RZ, RZ, UR5 ;  /* 0x00000005ff057e24 */ /* 0x000fe2000f8e00ff */
[----:B0-----:R-:W-:-:S13]  /*0100*/  ISETP.EQ.U32.AND P0, PT, R0, UR4, PT ;  /* 0x0000000400007c0c */ /* 0x001fda000bf02070 */
[----:B-1----:R-:W-:Y:S01]  /*0110*/  @P0 REDG.E.MAX.S32.STRONG.GPU desc[UR6][R2.64], R5 ;  /* 0x000000050200098e */ /* 0x002fe2000d12e306 */
[----:B------:R-:W-:Y:S05]  /*0120*/  EXIT ;  /* 0x000000000000794d */ /* 0x000fea0003800000 */
.L_x_6:
        /* <DEDUP_REMOVED lines=13> */
.L_x_8:


//--------------------- .nv.shared.reserved.0     --------------------------
	.section	.nv.shared.reserved.0,"aw",@nobits
	.weak		__nv_reservedSMEM_offset_0_alias
	.size		__nv_reservedSMEM_offset_0_alias, 0, 64
	.other		__nv_reservedSMEM_offset_0_alias,@"STO_CUDA_RESERVED_SHARED STV_DEFAULT"
__nv_reservedSMEM_offset_0_alias:
	.zero		0
	.zero		64


//--------------------- .nv.constant0._Z15GPUreductionmaxPiS_i --------------------------
	.section	.nv.constant0._Z15GPUreductionmaxPiS_i,"a",@progbits
	.sectionflags	@""
	.align	4
.nv.constant0._Z15GPUreductionmaxPiS_i:
	.zero		916


//--------------------- .nv.constant0._Z12GPUatomicmaxPiS_i --------------------------
	.section	.nv.constant0._Z12GPUatomicmaxPiS_i,"a",@progbits
	.sectionflags	@""
	.align	4
.nv.constant0._Z12GPUatomicmaxPiS_i:
	.zero		916


//--------------------- SYMBOLS --------------------------

	.type		.nv.reservedSmem.offset0,@object
	.size		.nv.reservedSmem.offset0,0x4
